	.headerflags	@"EF_CUDA_TEXMODE_UNIFIED EF_CUDA_64BIT_ADDRESS EF_CUDA_ACCELERATORS EF_CUDA_SM90 EF_CUDA_VIRTUAL_SM(EF_CUDA_SM90)"
	.elftype	@"ET_EXEC"


//--------------------- .nv.info                  --------------------------
	.section	.nv.info,"",@"SHT_CUDA_INFO"
	.align	4


	//----- nvinfo : EIATTR_REGCOUNT
	.align		4
        /*0000*/ 	.byte	0x04, 0x2f
        /*0002*/ 	.short	(.L_3 - .L_2)
	.align		4
.L_2:
        /*0004*/ 	.word	index@(triton_poi_fused__native_batch_norm_legit_no_training_relu_56)
        /*0008*/ 	.word	0x00000012


	//----- nvinfo : EIATTR_MIN_STACK_SIZE
	.align		4
.L_3:
        /*000c*/ 	.byte	0x04, 0x12
        /*000e*/ 	.short	(.L_5 - .L_4)
	.align		4
.L_4:
        /*0010*/ 	.word	index@(triton_poi_fused__native_batch_norm_legit_no_training_relu_56)
        /*0014*/ 	.word	0x00000000


	//----- nvinfo : EIATTR_FRAME_SIZE
	.align		4
.L_5:
        /*0018*/ 	.byte	0x04, 0x11
        /*001a*/ 	.short	(.L_7 - .L_6)
	.align		4
.L_6:
        /*001c*/ 	.word	index@(triton_poi_fused__native_batch_norm_legit_no_training_relu_56)
        /*0020*/ 	.word	0x00000000


	//----- nvinfo : EIATTR_MIN_STACK_SIZE
	.align		4
.L_7:
        /*0024*/ 	.byte	0x04, 0x12
        /*0026*/ 	.short	(.L_9 - .L_8)
	.align		4
.L_8:
        /*0028*/ 	.word	index@(triton_poi_fused__native_batch_norm_legit_no_training_relu_56)
        /*002c*/ 	.word	0x00000000
.L_9:


//--------------------- .nv.info.triton_poi_fused__native_batch_norm_legit_no_training_relu_56 --------------------------
	.section	.nv.info.triton_poi_fused__native_batch_norm_legit_no_training_relu_56,"",@"SHT_CUDA_INFO"
	.sectionflags	@""
	.align	4


	//----- nvinfo : EIATTR_CUDA_API_VERSION
	.align		4
        /*0000*/ 	.byte	0x04, 0x37
        /*0002*/ 	.short	(.L_11 - .L_10)
.L_10:
        /*0004*/ 	.word	0x0000007c


	//----- nvinfo : EIATTR_KPARAM_INFO
	.align		4
.L_11:
        /*0008*/ 	.byte	0x04, 0x17
        /*000a*/ 	.short	(.L_13 - .L_12)
.L_12:
        /*000c*/ 	.word	0x00000000
        /*0010*/ 	.short	0x0006
        /*0012*/ 	.short	0x0030
        /*0014*/ 	.byte	0x00, 0xf0, 0x11, 0x00


	//----- nvinfo : EIATTR_KPARAM_INFO
	.align		4
.L_13:
        /*0018*/ 	.byte	0x04, 0x17
        /*001a*/ 	.short	(.L_15 - .L_14)
.L_14:
        /*001c*/ 	.word	0x00000000
        /*0020*/ 	.short	0x0005
        /*0022*/ 	.short	0x0028
        /*0024*/ 	.byte	0x00, 0xf4, 0x21, 0x00


	//----- nvinfo : EIATTR_KPARAM_INFO
	.align		4
.L_15:
        /*0028*/ 	.byte	0x04, 0x17
        /*002a*/ 	.short	(.L_17 - .L_16)
.L_16:
        /*002c*/ 	.word	0x00000000
        /*0030*/ 	.short	0x0004
        /*0032*/ 	.short	0x0020
        /*0034*/ 	.byte	0x00, 0xf4, 0x21, 0x00


	//----- nvinfo : EIATTR_KPARAM_INFO
	.align		4
.L_17:
        /*0038*/ 	.byte	0x04, 0x17
        /*003a*/ 	.short	(.L_19 - .L_18)
.L_18:
        /*003c*/ 	.word	0x00000000
        /*0040*/ 	.short	0x0003
        /*0042*/ 	.short	0x0018
        /*0044*/ 	.byte	0x00, 0xf4, 0x21, 0x00


	//----- nvinfo : EIATTR_KPARAM_INFO
	.align		4
.L_19:
        /*0048*/ 	.byte	0x04, 0x17
        /*004a*/ 	.short	(.L_21 - .L_20)
.L_20:
        /*004c*/ 	.word	0x00000000
        /*0050*/ 	.short	0x0002
        /*0052*/ 	.short	0x0010
        /*0054*/ 	.byte	0x00, 0xf4, 0x21, 0x00


	//----- nvinfo : EIATTR_KPARAM_INFO
	.align		4
.L_21:
        /*0058*/ 	.byte	0x04, 0x17
        /*005a*/ 	.short	(.L_23 - .L_22)
.L_22:
        /*005c*/ 	.word	0x00000000
        /*0060*/ 	.short	0x0001
        /*0062*/ 	.short	0x0008
        /*0064*/ 	.byte	0x00, 0xf4, 0x21, 0x00


	//----- nvinfo : EIATTR_KPARAM_INFO
	.align		4
.L_23:
        /*0068*/ 	.byte	0x04, 0x17
        /*006a*/ 	.short	(.L_25 - .L_24)
.L_24:
        /*006c*/ 	.word	0x00000000
        /*0070*/ 	.short	0x0000
        /*0072*/ 	.short	0x0000
        /*0074*/ 	.byte	0x00, 0xf4, 0x21, 0x00


	//----- nvinfo : EIATTR_SPARSE_MMA_MASK
	.align		4
.L_25:
        /*0078*/ 	.byte	0x03, 0x50
        /*007a*/ 	.short	0x0000


	//----- nvinfo : EIATTR_MAXREG_COUNT
	.align		4
        /*007c*/ 	.byte	0x03, 0x1b
        /*007e*/ 	.short	0x00ff


	//----- nvinfo : EIATTR_EXIT_INSTR_OFFSETS
	.align		4
        /*0080*/ 	.byte	0x04, 0x1c
        /*0082*/ 	.short	(.L_27 - .L_26)


	//   ....[0]....
.L_26:
        /*0084*/ 	.word	0x000003d0


	//----- nvinfo : EIATTR_REQNTID
	.align		4
.L_27:
        /*0088*/ 	.byte	0x04, 0x10
        /*008a*/ 	.short	(.L_29 - .L_28)
.L_28:
        /*008c*/ 	.word	0x00000080
        /*0090*/ 	.word	0x00000001
        /*0094*/ 	.word	0x00000001


	//----- nvinfo : EIATTR_CBANK_PARAM_SIZE
	.align		4
.L_29:
        /*0098*/ 	.byte	0x03, 0x19
        /*009a*/ 	.short	0x0034


	//----- nvinfo : EIATTR_PARAM_CBANK
	.align		4
        /*009c*/ 	.byte	0x04, 0x0a
        /*009e*/ 	.short	(.L_31 - .L_30)
	.align		4
.L_30:
        /*00a0*/ 	.word	index@(.nv.constant0.triton_poi_fused__native_batch_norm_legit_no_training_relu_56)
        /*00a4*/ 	.short	0x0210
        /*00a6*/ 	.short	0x0034


	//----- nvinfo : EIATTR_SW_WAR
	.align		4
.L_31:
        /*00a8*/ 	.byte	0x04, 0x36
        /*00aa*/ 	.short	(.L_33 - .L_32)
.L_32:
        /*00ac*/ 	.word	0x00000008
.L_33:


//--------------------- .nv.callgraph             --------------------------
	.section	.nv.callgraph,"",@"SHT_CUDA_CALLGRAPH"
	.align	4
	.sectionentsize	8
	.align		4
        /*0000*/ 	.word	0x00000000
	.align		4
        /*0004*/ 	.word	0xffffffff
	.align		4
        /*0008*/ 	.word	0x00000000
	.align		4
        /*000c*/ 	.word	0xfffffffe
	.align		4
        /*0010*/ 	.word	0x00000000
	.align		4
        /*0014*/ 	.word	0xfffffffd
	.align		4
        /*0018*/ 	.word	0x00000000
	.align		4
        /*001c*/ 	.word	0xfffffffc


//--------------------- .nv.constant4             --------------------------
	.section	.nv.constant4,"a",@progbits
	.align	8
	.align		8
.nv.constant4:
        /*0000*/ 	.dword	_$_str
	.align		8
        /*0008*/ 	.dword	_$_str_$_2


//--------------------- .text.triton_poi_fused__native_batch_norm_legit_no_training_relu_56 --------------------------
	.section	.text.triton_poi_fused__native_batch_norm_legit_no_training_relu_56,"ax",@progbits
	.align	128
        .global         triton_poi_fused__native_batch_norm_legit_no_training_relu_56
        .type           triton_poi_fused__native_batch_norm_legit_no_training_relu_56,@function
        .size           triton_poi_fused__native_batch_norm_legit_no_training_relu_56,(.L_x_1 - triton_poi_fused__native_batch_norm_legit_no_training_relu_56)
        .other          triton_poi_fused__native_batch_norm_legit_no_training_relu_56,@"STO_CUDA_ENTRY STV_DEFAULT"
triton_poi_fused__native_batch_norm_legit_no_training_relu_56:
.text.triton_poi_fused__native_batch_norm_legit_no_training_relu_56:
[----:B------:R-:W-:Y:S01]  /*0000*/  LDC R1, c[0x0][0x28] ;  /* 0x00000a00ff017b82 */ /* 0x000fe20000000800 */
[----:B------:R-:W1:Y:S07]  /*0010*/  S2R R0, SR_TID.X ;  /* 0x0000000000007919 */ /* 0x000e6e0000002100 */
[----:B------:R-:W2:Y:S01]  /*0020*/  LDC.64 R2, c[0x0][0x220] ;  /* 0x00008800ff027b82 */ /* 0x000ea20000000a00 */
[----:B------:R-:W-:Y:S01]  /*0030*/  ULDC.64 UR4, c[0x0][0x208] ;  /* 0x0000820000047ab9 */ /* 0x000fe20000000a00 */
[----:B------:R-:W3:Y:S06]  /*0040*/  S2R R7, SR_CTAID.X ;  /* 0x0000000000077919 */ /* 0x000eec0000002500 */
[----:B------:R-:W4:Y:S08]  /*0050*/  LDC.64 R8, c[0x0][0x228] ;  /* 0x00008a00ff087b82 */ /* 0x000f300000000a00 */
[----:B------:R-:W5:Y:S01]  /*0060*/  LDC.64 R10, c[0x0][0x230] ;  /* 0x00008c00ff0a7b82 */ /* 0x000f620000000a00 */
[----:B-1----:R-:W-:-:S02]  /*0070*/  SHF.L.U32 R0, R0, 0x1, RZ ;  /* 0x0000000100007819 */ /* 0x002fc400000006ff */
[----:B---3--:R-:W-:Y:S02]  /*0080*/  SHF.R.S32.HI R5, RZ, 0x17, R7 ;  /* 0x00000017ff057819 */ /* 0x008fe40000011407 */
[----:B------:R-:W-:Y:S02]  /*0090*/  LOP3.LUT R0, R0, 0xfe, RZ, 0xc0, !PT ;  /* 0x000000fe00007812 */ /* 0x000fe400078ec0ff */
[----:B------:R-:W-:Y:S02]  /*00a0*/  SGXT R5, R5, 0x1 ;  /* 0x000000010505781a */ /* 0x000fe40000000200 */
[----:B------:R-:W-:Y:S02]  /*00b0*/  LEA R0, R7, R0, 0x8 ;  /* 0x0000000007007211 */ /* 0x000fe400078e40ff */
[----:B------:R-:W1:Y:S02]  /*00c0*/  LDC.64 R6, c[0x0][0x218] ;  /* 0x00008600ff067b82 */ /* 0x000e640000000a00 */
[----:B------:R-:W-:-:S04]  /*00d0*/  LEA.HI R5, R5, R0, RZ, 0x7 ;  /* 0x0000000005057211 */ /* 0x000fc800078f38ff */
[----:B------:R-:W-:-:S04]  /*00e0*/  LOP3.LUT R5, R5, 0xffffff80, RZ, 0xc0, !PT ;  /* 0xffffff8005057812 */ /* 0x000fc800078ec0ff */
[----:B------:R-:W-:Y:S02]  /*00f0*/  IADD3 R13, R0, -R5, RZ ;  /* 0x80000005000d7210 */ /* 0x000fe40007ffe0ff */
[----:B------:R-:W3:Y:S03]  /*0100*/  LDC.64 R4, c[0x0][0x210] ;  /* 0x00008400ff047b82 */ /* 0x000ee60000000a00 */
[----:B--2---:R-:W-:-:S06]  /*0110*/  IMAD.WIDE R2, R13, 0x4, R2 ;  /* 0x000000040d027825 */ /* 0x004fcc00078e0202 */
[----:B------:R-:W2:Y:S01]  /*0120*/  LDG.E.EL.64 R2, desc[UR4][R2.64] ;  /* 0x0000000402027981 */ /* 0x000ea2000c2e1b00 */
[----:B-1----:R-:W-:-:S04]  /*0130*/  IMAD.WIDE R6, R13, 0x4, R6 ;  /* 0x000000040d067825 */ /* 0x002fc800078e0206 */
[C---:B----4-:R-:W-:Y:S02]  /*0140*/  IMAD.WIDE R8, R13.reuse, 0x4, R8 ;  /* 0x000000040d087825 */ /* 0x050fe400078e0208 */
[----:B------:R-:W4:Y:S02]  /*0150*/  LDG.E.EL.64 R6, desc[UR4][R6.64] ;  /* 0x0000000406067981 */ /* 0x000f24000c2e1b00 */
[----:B-----5:R-:W-:Y:S02]  /*0160*/  IMAD.WIDE R10, R13, 0x4, R10 ;  /* 0x000000040d0a7825 */ /* 0x020fe400078e020a */
[----:B------:R-:W5:Y:S02]  /*0170*/  LDG.E.EL.64 R8, desc[UR4][R8.64] ;  /* 0x0000000408087981 */ /* 0x000f64000c2e1b00 */
[----:B---3--:R-:W-:Y:S02]  /*0180*/  IMAD.WIDE R4, R0, 0x4, R4 ;  /* 0x0000000400047825 */ /* 0x008fe400078e0204 */
[----:B------:R-:W5:Y:S04]  /*0190*/  LDG.E.EL.64 R10, desc[UR4][R10.64] ;  /* 0x000000040a0a7981 */ /* 0x000f68000c2e1b00 */
[----:B------:R-:W4:Y:S01]  /*01a0*/  LDG.E.64 R4, desc[UR4][R4.64] ;  /* 0x0000000404047981 */ /* 0x000f22000c1e1b00 */
[----:B------:R-:W-:Y:S01]  /*01b0*/  HFMA2.MMA R14, -RZ, RZ, 1.625, 0 ;  /* 0x3e800000ff0e7435 */ /* 0x000fe200000001ff */
[----:B--2---:R-:W-:Y:S01]  /*01c0*/  FADD R2, R2, 9.9999997473787516356e-06 ;  /* 0x3727c5ac02027421 */ /* 0x004fe20000000000 */
[----:B------:R-:W-:-:S03]  /*01d0*/  FADD R3, R3, 9.9999997473787516356e-06 ;  /* 0x3727c5ac03037421 */ /* 0x000fc60000000000 */
[----:B------:R-:W1:Y:S08]  /*01e0*/  MUFU.SQRT R12, R2 ;  /* 0x00000002000c7308 */ /* 0x000e700000002000 */
[----:B------:R2:W3:Y:S01]  /*01f0*/  MUFU.SQRT R13, R3 ;  /* 0x00000003000d7308 */ /* 0x0004e20000002000 */
[C---:B-1----:R-:W-:Y:S02]  /*0200*/  FSETP.GT.AND P0, PT, R12.reuse, 8.50705917302346158658e+37, PT ;  /* 0x7e8000000c00780b */ /* 0x042fe40003f04000 */
[----:B------:R-:W-:Y:S01]  /*0210*/  FSETP.GEU.AND P2, PT, R12, 1.175494350822287508e-38, PT ;  /* 0x008000000c00780b */ /* 0x000fe20003f4e000 */
[----:B--2---:R-:W1:Y:S01]  /*0220*/  LDC.64 R2, c[0x0][0x238] ;  /* 0x00008e00ff027b82 */ /* 0x004e620000000a00 */
[----:B---3--:R-:W-:-:S02]  /*0230*/  FSETP.GT.AND P1, PT, R13, 8.50705917302346158658e+37, PT ;  /* 0x7e8000000d00780b */ /* 0x008fc40003f24000 */
[----:B------:R-:W-:-:S07]  /*0240*/  FSETP.GEU.AND P3, PT, R13, 1.175494350822287508e-38, PT ;  /* 0x008000000d00780b */ /* 0x000fce0003f6e000 */
[----:B------:R-:W-:-:S04]  /*0250*/  @P0 FMUL R12, R12, 0.25 ;  /* 0x3e8000000c0c0820 */ /* 0x000fc80000400000 */
[----:B------:R-:W-:Y:S01]  /*0260*/  @!P2 FMUL R12, R12, 16777216 ;  /* 0x4b8000000c0ca820 */ /* 0x000fe20000400000 */
[----:B------:R-:W-:-:S04]  /*0270*/  @P1 FMUL R13, R13, 0.25 ;  /* 0x3e8000000d0d1820 */ /* 0x000fc80000400000 */
[----:B------:R-:W-:Y:S01]  /*0280*/  @!P3 FMUL R13, R13, 16777216 ;  /* 0x4b8000000d0db820 */ /* 0x000fe20000400000 */
[----:B------:R-:W2:Y:S01]  /*0290*/  MUFU.RCP R12, R12 ;  /* 0x0000000c000c7308 */ /* 0x000ea20000001000 */
[----:B------:R-:W-:-:S07]  /*02a0*/  FSEL R15, R14, 1, P0 ;  /* 0x3f8000000e0f7808 */ /* 0x000fce0000000000 */
[----:B------:R-:W3:Y:S01]  /*02b0*/  MUFU.RCP R13, R13 ;  /* 0x0000000d000d7308 */ /* 0x000ee20000001000 */
[----:B------:R-:W-:Y:S01]  /*02c0*/  FSEL R14, R14, 1, P1 ;  /* 0x3f8000000e0e7808 */ /* 0x000fe20000800000 */
[----:B------:R-:W-:-:S04]  /*02d0*/  @!P2 FMUL R15, R15, 16777216 ;  /* 0x4b8000000f0fa820 */ /* 0x000fc80000400000 */
[----:B------:R-:W-:Y:S01]  /*02e0*/  @!P3 FMUL R14, R14, 16777216 ;  /* 0x4b8000000e0eb820 */ /* 0x000fe20000400000 */
[----:B----4-:R-:W-:Y:S01]  /*02f0*/  FADD R5, R5, -R7 ;  /* 0x8000000705057221 */ /* 0x010fe20000000000 */
[----:B------:R-:W-:Y:S01]  /*0300*/  FADD R4, R4, -R6 ;  /* 0x8000000604047221 */ /* 0x000fe20000000000 */
[----:B--2---:R-:W-:Y:S01]  /*0310*/  FMUL R15, R12, R15 ;  /* 0x0000000f0c0f7220 */ /* 0x004fe20000400000 */
[----:B---3--:R-:W-:-:S03]  /*0320*/  FMUL R14, R13, R14 ;  /* 0x0000000e0d0e7220 */ /* 0x008fc60000400000 */
[----:B------:R-:W-:Y:S01]  /*0330*/  FMUL R15, R4, R15 ;  /* 0x0000000f040f7220 */ /* 0x000fe20000400000 */
[----:B------:R-:W-:-:S03]  /*0340*/  FMUL R14, R5, R14 ;  /* 0x0000000e050e7220 */ /* 0x000fc60000400000 */
[----:B-----5:R-:W-:Y:S01]  /*0350*/  FFMA R8, R8, R15, R10 ;  /* 0x0000000f08087223 */ /* 0x020fe2000000000a */
[----:B------:R-:W-:-:S04]  /*0360*/  FFMA R9, R9, R14, R11 ;  /* 0x0000000e09097223 */ /* 0x000fc8000000000b */
[----:B------:R-:W-:Y:S02]  /*0370*/  FSETP.GEU.AND P0, PT, R8, RZ, PT ;  /* 0x000000ff0800720b */ /* 0x000fe40003f0e000 */
[C---:B------:R-:W-:Y:S01]  /*0380*/  FSETP.GEU.AND P1, PT, R9.reuse, RZ, PT ;  /* 0x000000ff0900720b */ /* 0x040fe20003f2e000 */
[----:B-1----:R-:W-:Y:S01]  /*0390*/  IMAD.WIDE R2, R0, 0x4, R2 ;  /* 0x0000000400027825 */ /* 0x002fe200078e0202 */
[----:B------:R-:W-:Y:S02]  /*03a0*/  FSEL R8, R8, RZ, P0 ;  /* 0x000000ff08087208 */ /* 0x000fe40000000000 */
[----:B------:R-:W-:-:S05]  /*03b0*/  FSEL R9, R9, RZ, P1 ;  /* 0x000000ff09097208 */ /* 0x000fca0000800000 */
[----:B------:R-:W-:Y:S01]  /*03c0*/  STG.E.64 desc[UR4][R2.64], R8 ;  /* 0x0000000802007986 */ /* 0x000fe2000c101b04 */
[----:B------:R-:W-:Y:S05]  /*03d0*/  EXIT ;  /* 0x000000000000794d */ /* 0x000fea0003800000 */
.L_x_0:
[----:B------:R-:W-:-:S00]  /*03e0*/  BRA `(.L_x_0) ;  /* 0xfffffffc00fc7947 */ /* 0x000fc0000383ffff */
[----:B------:R-:W-:-:S00]  /*03f0*/  NOP ;  /* 0x0000000000007918 */ /* 0x000fc00000000000 */
        /* <DEDUP_REMOVED lines=8> */
.L_x_1:


//--------------------- .nv.global.init           --------------------------
	.section	.nv.global.init,"aw",@progbits
.nv.global.init:
	.type		_$_str,@object
	.size		_$_str,(_$_str_$_2 - _$_str)
_$_str:
        /*0000*/ 	.byte	0x5f, 0x5f, 0x43, 0x55, 0x44, 0x41, 0x5f, 0x46, 0x54, 0x5a, 0x00
	.type		_$_str_$_2,@object
	.size		_$_str_$_2,(.L_1 - _$_str_$_2)
_$_str_$_2:
        /*000b*/ 	.byte	0x5f, 0x5f, 0x43, 0x55, 0x44, 0x41, 0x5f, 0x50, 0x52, 0x45, 0x43, 0x5f, 0x53, 0x51, 0x52, 0x54
        /*001b*/ 	.byte	0x00
.L_1:


//--------------------- .nv.constant0.triton_poi_fused__native_batch_norm_legit_no_training_relu_56 --------------------------
	.section	.nv.constant0.triton_poi_fused__native_batch_norm_legit_no_training_relu_56,"a",@progbits
	.sectionflags	@""
	.align	4
.nv.constant0.triton_poi_fused__native_batch_norm_legit_no_training_relu_56:
	.zero		580
